	.headerflags	@"EF_CUDA_TEXMODE_UNIFIED EF_CUDA_64BIT_ADDRESS EF_CUDA_ACCELERATORS EF_CUDA_SM90 EF_CUDA_VIRTUAL_SM(EF_CUDA_SM90)"
	.elftype	@"ET_EXEC"


//--------------------- .nv.info                  --------------------------
	.section	.nv.info,"",@"SHT_CUDA_INFO"
	.align	4


	//----- nvinfo : EIATTR_REGCOUNT
	.align		4
        /*0000*/ 	.byte	0x04, 0x2f
        /*0002*/ 	.short	(.L_3 - .L_2)
	.align		4
.L_2:
        /*0004*/ 	.word	index@(triton_poi_fused__native_batch_norm_legit_no_training_add_convolution_max_pool2d_with_indices_native_batch_norm_backward_relu_35)
        /*0008*/ 	.word	0x00000018


	//----- nvinfo : EIATTR_MIN_STACK_SIZE
	.align		4
.L_3:
        /*000c*/ 	.byte	0x04, 0x12
        /*000e*/ 	.short	(.L_5 - .L_4)
	.align		4
.L_4:
        /*0010*/ 	.word	index@(triton_poi_fused__native_batch_norm_legit_no_training_add_convolution_max_pool2d_with_indices_native_batch_norm_backward_relu_35)
        /*0014*/ 	.word	0x00000000


	//----- nvinfo : EIATTR_FRAME_SIZE
	.align		4
.L_5:
        /*0018*/ 	.byte	0x04, 0x11
        /*001a*/ 	.short	(.L_7 - .L_6)
	.align		4
.L_6:
        /*001c*/ 	.word	index@(triton_poi_fused__native_batch_norm_legit_no_training_add_convolution_max_pool2d_with_indices_native_batch_norm_backward_relu_35)
        /*0020*/ 	.word	0x00000000


	//----- nvinfo : EIATTR_MIN_STACK_SIZE
	.align		4
.L_7:
        /*0024*/ 	.byte	0x04, 0x12
        /*0026*/ 	.short	(.L_9 - .L_8)
	.align		4
.L_8:
        /*0028*/ 	.word	index@(triton_poi_fused__native_batch_norm_legit_no_training_add_convolution_max_pool2d_with_indices_native_batch_norm_backward_relu_35)
        /*002c*/ 	.word	0x00000000
.L_9:


//--------------------- .nv.info.triton_poi_fused__native_batch_norm_legit_no_training_add_convolution_max_pool2d_with_indices_native_batch_norm_backward_relu_35 --------------------------
	.section	.nv.info.triton_poi_fused__native_batch_norm_legit_no_training_add_convolution_max_pool2d_with_indices_native_batch_norm_backward_relu_35,"",@"SHT_CUDA_INFO"
	.sectionflags	@""
	.align	4


	//----- nvinfo : EIATTR_CUDA_API_VERSION
	.align		4
        /*0000*/ 	.byte	0x04, 0x37
        /*0002*/ 	.short	(.L_11 - .L_10)
.L_10:
        /*0004*/ 	.word	0x0000007c


	//----- nvinfo : EIATTR_KPARAM_INFO
	.align		4
.L_11:
        /*0008*/ 	.byte	0x04, 0x17
        /*000a*/ 	.short	(.L_13 - .L_12)
.L_12:
        /*000c*/ 	.word	0x00000000
        /*0010*/ 	.short	0x000a
        /*0012*/ 	.short	0x0050
        /*0014*/ 	.byte	0x00, 0xf0, 0x11, 0x00


	//----- nvinfo : EIATTR_KPARAM_INFO
	.align		4
.L_13:
        /*0018*/ 	.byte	0x04, 0x17
        /*001a*/ 	.short	(.L_15 - .L_14)
.L_14:
        /*001c*/ 	.word	0x00000000
        /*0020*/ 	.short	0x0009
        /*0022*/ 	.short	0x0048
        /*0024*/ 	.byte	0x00, 0xf4, 0x21, 0x00


	//----- nvinfo : EIATTR_KPARAM_INFO
	.align		4
.L_15:
        /*0028*/ 	.byte	0x04, 0x17
        /*002a*/ 	.short	(.L_17 - .L_16)
.L_16:
        /*002c*/ 	.word	0x00000000
        /*0030*/ 	.short	0x0008
        /*0032*/ 	.short	0x0040
        /*0034*/ 	.byte	0x00, 0xf4, 0x21, 0x00


	//----- nvinfo : EIATTR_KPARAM_INFO
	.align		4
.L_17:
        /*0038*/ 	.byte	0x04, 0x17
        /*003a*/ 	.short	(.L_19 - .L_18)
.L_18:
        /*003c*/ 	.word	0x00000000
        /*0040*/ 	.short	0x0007
        /*0042*/ 	.short	0x0038
        /*0044*/ 	.byte	0x00, 0xf4, 0x21, 0x00


	//----- nvinfo : EIATTR_KPARAM_INFO
	.align		4
.L_19:
        /*0048*/ 	.byte	0x04, 0x17
        /*004a*/ 	.short	(.L_21 - .L_20)
.L_20:
        /*004c*/ 	.word	0x00000000
        /*0050*/ 	.short	0x0006
        /*0052*/ 	.short	0x0030
        /*0054*/ 	.byte	0x00, 0xf4, 0x21, 0x00


	//----- nvinfo : EIATTR_KPARAM_INFO
	.align		4
.L_21:
        /*0058*/ 	.byte	0x04, 0x17
        /*005a*/ 	.short	(.L_23 - .L_22)
.L_22:
        /*005c*/ 	.word	0x00000000
        /*0060*/ 	.short	0x0005
        /*0062*/ 	.short	0x0028
        /*0064*/ 	.byte	0x00, 0xf4, 0x21, 0x00


	//----- nvinfo : EIATTR_KPARAM_INFO
	.align		4
.L_23:
        /*0068*/ 	.byte	0x04, 0x17
        /*006a*/ 	.short	(.L_25 - .L_24)
.L_24:
        /*006c*/ 	.word	0x00000000
        /*0070*/ 	.short	0x0004
        /*0072*/ 	.short	0x0020
        /*0074*/ 	.byte	0x00, 0xf4, 0x21, 0x00


	//----- nvinfo : EIATTR_KPARAM_INFO
	.align		4
.L_25:
        /*0078*/ 	.byte	0x04, 0x17
        /*007a*/ 	.short	(.L_27 - .L_26)
.L_26:
        /*007c*/ 	.word	0x00000000
        /*0080*/ 	.short	0x0003
        /*0082*/ 	.short	0x0018
        /*0084*/ 	.byte	0x00, 0xf4, 0x21, 0x00


	//----- nvinfo : EIATTR_KPARAM_INFO
	.align		4
.L_27:
        /*0088*/ 	.byte	0x04, 0x17
        /*008a*/ 	.short	(.L_29 - .L_28)
.L_28:
        /*008c*/ 	.word	0x00000000
        /*0090*/ 	.short	0x0002
        /*0092*/ 	.short	0x0010
        /*0094*/ 	.byte	0x00, 0xf4, 0x21, 0x00


	//----- nvinfo : EIATTR_KPARAM_INFO
	.align		4
.L_29:
        /*0098*/ 	.byte	0x04, 0x17
        /*009a*/ 	.short	(.L_31 - .L_30)
.L_30:
        /*009c*/ 	.word	0x00000000
        /*00a0*/ 	.short	0x0001
        /*00a2*/ 	.short	0x0008
        /*00a4*/ 	.byte	0x00, 0xf4, 0x21, 0x00


	//----- nvinfo : EIATTR_KPARAM_INFO
	.align		4
.L_31:
        /*00a8*/ 	.byte	0x04, 0x17
        /*00aa*/ 	.short	(.L_33 - .L_32)
.L_32:
        /*00ac*/ 	.word	0x00000000
        /*00b0*/ 	.short	0x0000
        /*00b2*/ 	.short	0x0000
        /*00b4*/ 	.byte	0x00, 0xf4, 0x21, 0x00


	//----- nvinfo : EIATTR_SPARSE_MMA_MASK
	.align		4
.L_33:
        /*00b8*/ 	.byte	0x03, 0x50
        /*00ba*/ 	.short	0x0000


	//----- nvinfo : EIATTR_MAXREG_COUNT
	.align		4
        /*00bc*/ 	.byte	0x03, 0x1b
        /*00be*/ 	.short	0x00ff


	//----- nvinfo : EIATTR_EXIT_INSTR_OFFSETS
	.align		4
        /*00c0*/ 	.byte	0x04, 0x1c
        /*00c2*/ 	.short	(.L_35 - .L_34)


	//   ....[0]....
.L_34:
        /*00c4*/ 	.word	0x000007d0


	//----- nvinfo : EIATTR_REQNTID
	.align		4
.L_35:
        /*00c8*/ 	.byte	0x04, 0x10
        /*00ca*/ 	.short	(.L_37 - .L_36)
.L_36:
        /*00cc*/ 	.word	0x00000100
        /*00d0*/ 	.word	0x00000001
        /*00d4*/ 	.word	0x00000001


	//----- nvinfo : EIATTR_CBANK_PARAM_SIZE
	.align		4
.L_37:
        /*00d8*/ 	.byte	0x03, 0x19
        /*00da*/ 	.short	0x0054


	//----- nvinfo : EIATTR_PARAM_CBANK
	.align		4
        /*00dc*/ 	.byte	0x04, 0x0a
        /*00de*/ 	.short	(.L_39 - .L_38)
	.align		4
.L_38:
        /*00e0*/ 	.word	index@(.nv.constant0.triton_poi_fused__native_batch_norm_legit_no_training_add_convolution_max_pool2d_with_indices_native_batch_norm_backward_relu_35)
        /*00e4*/ 	.short	0x0210
        /*00e6*/ 	.short	0x0054


	//----- nvinfo : EIATTR_SW_WAR
	.align		4
.L_39:
        /*00e8*/ 	.byte	0x04, 0x36
        /*00ea*/ 	.short	(.L_41 - .L_40)
.L_40:
        /*00ec*/ 	.word	0x00000008
.L_41:


//--------------------- .nv.callgraph             --------------------------
	.section	.nv.callgraph,"",@"SHT_CUDA_CALLGRAPH"
	.align	4
	.sectionentsize	8
	.align		4
        /*0000*/ 	.word	0x00000000
	.align		4
        /*0004*/ 	.word	0xffffffff
	.align		4
        /*0008*/ 	.word	0x00000000
	.align		4
        /*000c*/ 	.word	0xfffffffe
	.align		4
        /*0010*/ 	.word	0x00000000
	.align		4
        /*0014*/ 	.word	0xfffffffd
	.align		4
        /*0018*/ 	.word	0x00000000
	.align		4
        /*001c*/ 	.word	0xfffffffc


//--------------------- .nv.constant4             --------------------------
	.section	.nv.constant4,"a",@progbits
	.align	8
	.align		8
.nv.constant4:
        /*0000*/ 	.dword	_$_str
	.align		8
        /*0008*/ 	.dword	_$_str_$_2


//--------------------- .text.triton_poi_fused__native_batch_norm_legit_no_training_add_convolution_max_pool2d_with_indices_native_batch_norm_backward_relu_35 --------------------------
	.section	.text.triton_poi_fused__native_batch_norm_legit_no_training_add_convolution_max_pool2d_with_indices_native_batch_norm_backward_relu_35,"ax",@progbits
	.align	128
        .global         triton_poi_fused__native_batch_norm_legit_no_training_add_convolution_max_pool2d_with_indices_native_batch_norm_backward_relu_35
        .type           triton_poi_fused__native_batch_norm_legit_no_training_add_convolution_max_pool2d_with_indices_native_batch_norm_backward_relu_35,@function
        .size           triton_poi_fused__native_batch_norm_legit_no_training_add_convolution_max_pool2d_with_indices_native_batch_norm_backward_relu_35,(.L_x_1 - triton_poi_fused__native_batch_norm_legit_no_training_add_convolution_max_pool2d_with_indices_native_batch_norm_backward_relu_35)
        .other          triton_poi_fused__native_batch_norm_legit_no_training_add_convolution_max_pool2d_with_indices_native_batch_norm_backward_relu_35,@"STO_CUDA_ENTRY STV_DEFAULT"
triton_poi_fused__native_batch_norm_legit_no_training_add_convolution_max_pool2d_with_indices_native_batch_norm_backward_relu_35:
.text.triton_poi_fused__native_batch_norm_legit_no_training_add_convolution_max_pool2d_with_indices_native_batch_norm_backward_relu_35:
[----:B------:R-:W-:Y:S01]  /*0000*/  LDC R1, c[0x0][0x28] ;  /* 0x00000a00ff017b82 */ /* 0x000fe20000000800 */
[----:B------:R-:W1:Y:S07]  /*0010*/  S2R R0, SR_TID.X ;  /* 0x0000000000007919 */ /* 0x000e6e0000002100 */
[----:B------:R-:W2:Y:S01]  /*0020*/  LDC.64 R4, c[0x0][0x218] ;  /* 0x00008600ff047b82 */ /* 0x000ea20000000a00 */
[----:B------:R-:W-:Y:S01]  /*0030*/  ULDC.64 UR4, c[0x0][0x208] ;  /* 0x0000820000047ab9 */ /* 0x000fe20000000a00 */
[----:B------:R-:W-:Y:S01]  /*0040*/  ULDC.64 UR6, c[0x0][0x248] ;  /* 0x0000920000067ab9 */ /* 0x000fe20000000a00 */
[----:B------:R-:W3:Y:S01]  /*0050*/  S2R R7, SR_CTAID.X ;  /* 0x0000000000077919 */ /* 0x000ee20000002500 */
[----:B-1----:R-:W-:Y:S01]  /*0060*/  IMAD.SHL.U32 R0, R0, 0x2, RZ ;  /* 0x0000000200007824 */ /* 0x002fe200078e00ff */
[----:B---3--:R-:W-:-:S04]  /*0070*/  SHF.R.S32.HI R2, RZ, 0x16, R7 ;  /* 0x00000016ff027819 */ /* 0x008fc80000011407 */
[----:B------:R-:W-:-:S05]  /*0080*/  LOP3.LUT R0, R0, 0x1fe, RZ, 0xc0, !PT ;  /* 0x000001fe00007812 */ /* 0x000fca00078ec0ff */
[----:B------:R-:W-:-:S05]  /*0090*/  IMAD R0, R7, 0x200, R0 ;  /* 0x0000020007007824 */ /* 0x000fca00078e0200 */
[----:B------:R-:W-:-:S04]  /*00a0*/  SHF.R.S32.HI R3, RZ, 0x1f, R0 ;  /* 0x0000001fff037819 */ /* 0x000fc80000011400 */
[----:B------:R-:W-:-:S04]  /*00b0*/  LEA.HI R3, R3, R0, RZ, 0x5 ;  /* 0x0000000003037211 */ /* 0x000fc800078f28ff */
[C---:B------:R-:W-:Y:S01]  /*00c0*/  LOP3.LUT R7, R3.reuse, 0x7fffffe0, RZ, 0xc0, !PT ;  /* 0x7fffffe003077812 */ /* 0x040fe200078ec0ff */
[----:B------:R-:W-:Y:S01]  /*00d0*/  IMAD.SHL.U32 R6, R3, 0x4, RZ ;  /* 0x0000000403067824 */ /* 0x000fe200078e00ff */
[----:B------:R-:W-:Y:S01]  /*00e0*/  SGXT R3, R2, 0x1 ;  /* 0x000000010203781a */ /* 0x000fe20000000200 */
[C---:B------:R-:W-:Y:S02]  /*00f0*/  VIADD R2, R0.reuse, 0x1 ;  /* 0x0000000100027836 */ /* 0x040fe40000000000 */
[----:B------:R-:W-:Y:S01]  /*0100*/  IMAD.IADD R7, R0, 0x1, -R7 ;  /* 0x0000000100077824 */ /* 0x000fe200078e0a07 */
[----:B------:R-:W-:Y:S02]  /*0110*/  LOP3.LUT R10, R6, 0xffffff80, RZ, 0xc0, !PT ;  /* 0xffffff80060a7812 */ /* 0x000fe400078ec0ff */
[C---:B------:R-:W-:Y:S02]  /*0120*/  LEA.HI R6, R3.reuse, R2, RZ, 0x5 ;  /* 0x0000000203067211 */ /* 0x040fe400078f28ff */
[----:B------:R-:W-:Y:S01]  /*0130*/  LEA.HI R3, R3, R0, RZ, 0xa ;  /* 0x0000000003037211 */ /* 0x000fe200078f50ff */
[----:B------:R-:W-:Y:S01]  /*0140*/  IMAD R11, R7, 0x2, R10 ;  /* 0x00000002070b7824 */ /* 0x000fe200078e020a */
[----:B------:R-:W-:-:S03]  /*0150*/  LOP3.LUT R7, R6, 0x7fffffe0, RZ, 0xc0, !PT ;  /* 0x7fffffe006077812 */ /* 0x000fc600078ec0ff */
[----:B--2---:R-:W-:-:S04]  /*0160*/  IMAD.WIDE R16, R11, 0x4, R4 ;  /* 0x000000040b107825 */ /* 0x004fc800078e0204 */
[----:B------:R-:W-:Y:S01]  /*0170*/  IMAD.IADD R2, R2, 0x1, -R7 ;  /* 0x0000000102027824 */ /* 0x000fe200078e0a07 */
[----:B------:R-:W2:Y:S01]  /*0180*/  LDG.E.EL R8, desc[UR4][R16.64] ;  /* 0x0000000410087981 */ /* 0x000ea2000c2e1900 */
[----:B------:R-:W1:Y:S01]  /*0190*/  LDC.64 R6, c[0x0][0x230] ;  /* 0x00008c00ff067b82 */ /* 0x000e620000000a00 */
[----:B------:R-:W-:Y:S02]  /*01a0*/  VIADD R19, R11, 0x40 ;  /* 0x000000400b137836 */ /* 0x000fe40000000000 */
[----:B------:R3:W2:Y:S01]  /*01b0*/  LDG.E.EL R9, desc[UR4][R16.64+0x4] ;  /* 0x0000040410097981 */ /* 0x0006a2000c2e1900 */
[----:B------:R-:W-:Y:S01]  /*01c0*/  SHF.R.S32.HI R3, RZ, 0xa, R3 ;  /* 0x0000000aff037819 */ /* 0x000fe20000011403 */
[----:B------:R-:W-:-:S04]  /*01d0*/  IMAD.WIDE R18, R19, 0x4, R4 ;  /* 0x0000000413127825 */ /* 0x000fc800078e0204 */
[----:B------:R-:W-:Y:S01]  /*01e0*/  IMAD R21, R2, 0x2, R10 ;  /* 0x0000000202157824 */ /* 0x000fe200078e020a */
[----:B------:R-:W-:Y:S01]  /*01f0*/  LEA.HI R2, R3, R3, RZ, 0x6 ;  /* 0x0000000303027211 */ /* 0x000fe200078f30ff */
[----:B------:R-:W-:Y:S01]  /*0200*/  VIADD R11, R11, 0x41 ;  /* 0x000000410b0b7836 */ /* 0x000fe20000000000 */
[----:B------:R-:W4:Y:S01]  /*0210*/  LDG.E.EL R12, desc[UR4][R18.64] ;  /* 0x00000004120c7981 */ /* 0x000f22000c2e1900 */
[----:B------:R-:W-:Y:S01]  /*0220*/  IMAD.WIDE R14, R21, 0x4, R4 ;  /* 0x00000004150e7825 */ /* 0x000fe200078e0204 */
[----:B------:R-:W-:-:S03]  /*0230*/  LOP3.LUT R2, R2, 0xffffffc0, RZ, 0xc0, !PT ;  /* 0xffffffc002027812 */ /* 0x000fc600078ec0ff */
[----:B------:R-:W-:Y:S01]  /*0240*/  IMAD.WIDE R10, R11, 0x4, R4 ;  /* 0x000000040b0a7825 */ /* 0x000fe200078e0204 */
[----:B------:R-:W5:Y:S03]  /*0250*/  LDG.E.EL R13, desc[UR4][R14.64] ;  /* 0x000000040e0d7981 */ /* 0x000f66000c2e1900 */
[----:B---3--:R-:W-:Y:S01]  /*0260*/  VIADD R17, R21, 0x40 ;  /* 0x0000004015117836 */ /* 0x008fe20000000000 */
[----:B------:R3:W5:Y:S01]  /*0270*/  LDG.E.EL R20, desc[UR4][R14.64+0x4] ;  /* 0x000004040e147981 */ /* 0x000762000c2e1900 */
[----:B------:R-:W-:Y:S02]  /*0280*/  IMAD.IADD R2, R3, 0x1, -R2 ;  /* 0x0000000103027824 */ /* 0x000fe400078e0a02 */
[----:B------:R-:W-:Y:S01]  /*0290*/  IMAD.WIDE R16, R17, 0x4, R4 ;  /* 0x0000000411107825 */ /* 0x000fe200078e0204 */
[----:B------:R1:W5:Y:S03]  /*02a0*/  LDG.E.EL R3, desc[UR4][R10.64] ;  /* 0x000000040a037981 */ /* 0x000366000c2e1900 */
[----:B-1----:R-:W-:-:S02]  /*02b0*/  IMAD.WIDE R6, R2, 0x4, R6 ;  /* 0x0000000402067825 */ /* 0x002fc400078e0206 */
[----:B------:R-:W5:Y:S01]  /*02c0*/  LDG.E.EL R17, desc[UR4][R16.64] ;  /* 0x0000000410117981 */ /* 0x000f62000c2e1900 */
[----:B---3--:R-:W1:Y:S01]  /*02d0*/  LDC.64 R14, c[0x0][0x228] ;  /* 0x00008a00ff0e7b82 */ /* 0x008e620000000a00 */
[----:B------:R-:W-:Y:S02]  /*02e0*/  VIADD R21, R21, 0x41 ;  /* 0x0000004115157836 */ /* 0x000fe40000000000 */
[----:B------:R-:W3:Y:S02]  /*02f0*/  LDG.E.EL R6, desc[UR4][R6.64] ;  /* 0x0000000406067981 */ /* 0x000ee4000c2e1900 */
[----:B------:R-:W-:-:S03]  /*0300*/  IMAD.WIDE R4, R21, 0x4, R4 ;  /* 0x0000000415047825 */ /* 0x000fc600078e0204 */
[----:B------:R-:W1:Y:S03]  /*0310*/  LDC.64 R10, c[0x0][0x238] ;  /* 0x00008e00ff0a7b82 */ /* 0x000e660000000a00 */
[----:B------:R1:W3:Y:S02]  /*0320*/  LDG.E.EL R4, desc[UR4][R4.64] ;  /* 0x0000000404047981 */ /* 0x0002e4000c2e1900 */
[----:B01----:R-:W-:Y:S02]  /*0330*/  IMAD.MOV.U32 R5, RZ, RZ, 0x3e800000 ;  /* 0x3e800000ff057424 */ /* 0x003fe400078e00ff */
[----:B------:R-:W-:-:S04]  /*0340*/  IMAD.WIDE R14, R2, 0x4, R14 ;  /* 0x00000004020e7825 */ /* 0x000fc800078e020e */
[----:B------:R-:W-:Y:S01]  /*0350*/  IMAD.WIDE R10, R2, 0x4, R10 ;  /* 0x00000004020a7825 */ /* 0x000fe200078e020a */
[C---:B--2---:R-:W-:Y:S02]  /*0360*/  FSETP.GT.AND P1, PT, R9.reuse, R8, PT ;  /* 0x000000080900720b */ /* 0x044fe40003f24000 */
[----:B------:R-:W-:Y:S02]  /*0370*/  FSETP.NAN.AND P0, PT, R9, R9, PT ;  /* 0x000000090900720b */ /* 0x000fe40003f08000 */
[----:B----4-:R-:W-:-:S09]  /*0380*/  FSETP.NAN.AND P2, PT, R12, R12, PT ;  /* 0x0000000c0c00720b */ /* 0x010fd20003f48000 */
[----:B------:R-:W-:Y:S02]  /*0390*/  @!P1 SEL R9, R9, R8, P0 ;  /* 0x0000000809099207 */ /* 0x000fe40000000000 */
[----:B------:R-:W-:Y:S02]  /*03a0*/  P2R R7, PR, RZ, 0x2 ;  /* 0x00000002ff077803 */ /* 0x000fe40000000000 */
[----:B------:R-:W-:Y:S02]  /*03b0*/  FSETP.GEU.AND P1, PT, R9, R12, PT ;  /* 0x0000000c0900720b */ /* 0x000fe40003f2e000 */
[----:B-----5:R-:W-:Y:S02]  /*03c0*/  FSETP.GT.AND P0, PT, R20, R13, PT ;  /* 0x0000000d1400720b */ /* 0x020fe40003f04000 */
[----:B------:R-:W-:Y:S02]  /*03d0*/  FSETP.NAN.AND P3, PT, R3, R3, PT ;  /* 0x000000030300720b */ /* 0x000fe40003f68000 */
[----:B------:R-:W-:-:S02]  /*03e0*/  @!P2 SEL R12, R12, R9, !P1 ;  /* 0x000000090c0ca207 */ /* 0x000fc40004800000 */
[----:B------:R-:W-:Y:S01]  /*03f0*/  FSETP.NAN.AND P5, PT, R20, R20, PT ;  /* 0x000000141400720b */ /* 0x000fe20003fa8000 */
[----:B------:R-:W0:Y:S01]  /*0400*/  LDC.64 R8, c[0x0][0x240] ;  /* 0x00009000ff087b82 */ /* 0x000e220000000a00 */
[----:B------:R-:W-:Y:S02]  /*0410*/  FSETP.NAN.AND P4, PT, R17, R17, PT ;  /* 0x000000111100720b */ /* 0x000fe40003f88000 */
[----:B------:R-:W-:Y:S01]  /*0420*/  FSETP.GEU.AND P2, PT, R12, R3, PT ;  /* 0x000000030c00720b */ /* 0x000fe20003f4e000 */
[----:B---3--:R-:W-:Y:S02]  /*0430*/  FADD R6, R6, 9.9999997473787516356e-06 ;  /* 0x3727c5ac06067421 */ /* 0x008fe40000000000 */
[----:B------:R-:W-:Y:S02]  /*0440*/  @!P0 SEL R20, R20, R13, P5 ;  /* 0x0000000d14148207 */ /* 0x000fe40002800000 */
[----:B------:R-:W2:Y:S01]  /*0450*/  LDG.E.EL R13, desc[UR4][R14.64] ;  /* 0x000000040e0d7981 */ /* 0x000ea2000c2e1900 */
[----:B------:R-:W-:-:S02]  /*0460*/  @!P3 FSEL R3, R3, R12, !P2 ;  /* 0x0000000c0303b208 */ /* 0x000fc40005000000 */
[----:B------:R-:W1:Y:S01]  /*0470*/  MUFU.SQRT R12, R6 ;  /* 0x00000006000c7308 */ /* 0x000e620000002000 */
[----:B------:R-:W-:Y:S02]  /*0480*/  FSETP.GEU.AND P3, PT, R20, R17, PT ;  /* 0x000000111400720b */ /* 0x000fe40003f6e000 */
[----:B------:R-:W-:Y:S02]  /*0490*/  FSETP.NAN.AND P5, PT, R4, R4, PT ;  /* 0x000000040400720b */ /* 0x000fe40003fa8000 */
[----:B------:R-:W-:-:S04]  /*04a0*/  @!P4 SEL R17, R17, R20, !P3 ;  /* 0x000000141111c207 */ /* 0x000fc80005800000 */
[----:B------:R-:W-:-:S07]  /*04b0*/  FSETP.GEU.AND P4, PT, R17, R4, PT ;  /* 0x000000041100720b */ /* 0x000fce0003f8e000 */
[----:B------:R-:W-:Y:S02]  /*04c0*/  @!P5 FSEL R4, R4, R17, !P4 ;  /* 0x000000110404d208 */ /* 0x000fe40006000000 */
[C---:B-1----:R-:W-:Y:S01]  /*04d0*/  FSETP.GT.AND P5, PT, R12.reuse, 8.50705917302346158658e+37, PT ;  /* 0x7e8000000c00780b */ /* 0x042fe20003fa4000 */
[----:B------:R-:W1:Y:S01]  /*04e0*/  LDC.64 R16, c[0x0][0x220] ;  /* 0x00008800ff107b82 */ /* 0x000e620000000a00 */
[----:B------:R-:W-:Y:S02]  /*04f0*/  FSETP.GEU.AND P6, PT, R12, 1.175494350822287508e-38, PT ;  /* 0x008000000c00780b */ /* 0x000fe40003fce000 */
[----:B------:R-:W-:-:S09]  /*0500*/  FSEL R5, R5, 1, P5 ;  /* 0x3f80000005057808 */ /* 0x000fd20002800000 */
[----:B------:R-:W-:Y:S01]  /*0510*/  @P5 FMUL R12, R12, 0.25 ;  /* 0x3e8000000c0c5820 */ /* 0x000fe20000400000 */
[----:B------:R-:W-:Y:S02]  /*0520*/  ISETP.NE.AND P5, PT, R7, RZ, PT ;  /* 0x000000ff0700720c */ /* 0x000fe40003fa5270 */
[----:B------:R-:W3:Y:S01]  /*0530*/  LDC.64 R6, c[0x0][0x210] ;  /* 0x00008400ff067b82 */ /* 0x000ee20000000a00 */
[----:B-1----:R-:W-:-:S06]  /*0540*/  IMAD.WIDE R16, R2, 0x4, R16 ;  /* 0x0000000402107825 */ /* 0x002fcc00078e0210 */
[----:B------:R-:W4:Y:S01]  /*0550*/  LDG.E.EL R16, desc[UR4][R16.64] ;  /* 0x0000000410107981 */ /* 0x000f22000c2e1900 */
[----:B---3--:R-:W-:-:S06]  /*0560*/  IMAD.WIDE R6, R0, 0x4, R6 ;  /* 0x0000000400067825 */ /* 0x008fcc00078e0206 */
[----:B------:R-:W4:Y:S01]  /*0570*/  LDG.E.64 R6, desc[UR4][R6.64] ;  /* 0x0000000406067981 */ /* 0x000f22000c1e1b00 */
[----:B0-----:R-:W-:-:S03]  /*0580*/  IMAD.WIDE R18, R2, 0x4, R8 ;  /* 0x0000000402127825 */ /* 0x001fc600078e0208 */
[----:B------:R0:W3:Y:S04]  /*0590*/  LDG.E.EL R8, desc[UR4][R10.64] ;  /* 0x000000040a087981 */ /* 0x0000e8000c2e1900 */
[----:B------:R-:W3:Y:S01]  /*05a0*/  LDG.E.EL R9, desc[UR4][R18.64] ;  /* 0x0000000412097981 */ /* 0x000ee2000c2e1900 */
[----:B------:R-:W-:-:S06]  /*05b0*/  @!P6 FMUL R12, R12, 16777216 ;  /* 0x4b8000000c0ce820 */ /* 0x000fcc0000400000 */
[----:B------:R-:W1:Y:S01]  /*05c0*/  MUFU.RCP R12, R12 ;  /* 0x0000000c000c7308 */ /* 0x000e620000001000 */
[----:B------:R-:W-:Y:S01]  /*05d0*/  @!P6 FMUL R5, R5, 16777216 ;  /* 0x4b8000000505e820 */ /* 0x000fe20000400000 */
[----:B0-----:R-:W-:Y:S02]  /*05e0*/  SEL R10, RZ, 0x1, !P5 ;  /* 0x00000001ff0a7807 */ /* 0x001fe40006800000 */
[----:B------:R-:W-:Y:S02]  /*05f0*/  SEL R11, RZ, 0x1, !P0 ;  /* 0x00000001ff0b7807 */ /* 0x000fe40004000000 */
[----:B------:R-:W-:Y:S01]  /*0600*/  SEL R10, R10, 0x2, P1 ;  /* 0x000000020a0a7807 */ /* 0x000fe20000800000 */
[----:B-1----:R-:W-:Y:S01]  /*0610*/  FMUL R15, R12, R5 ;  /* 0x000000050c0f7220 */ /* 0x002fe20000400000 */
[----:B------:R-:W-:Y:S02]  /*0620*/  SEL R11, R11, 0x2, P3 ;  /* 0x000000020b0b7807 */ /* 0x000fe40001800000 */
[----:B------:R-:W-:-:S02]  /*0630*/  SEL R10, R10, 0x3, P2 ;  /* 0x000000030a0a7807 */ /* 0x000fc40001000000 */
[----:B------:R-:W-:-:S05]  /*0640*/  SEL R11, R11, 0x3, P4 ;  /* 0x000000030b0b7807 */ /* 0x000fca0002000000 */
[----:B------:R-:W-:Y:S02]  /*0650*/  IMAD R11, R11, 0x100, R10 ;  /* 0x000001000b0b7824 */ /* 0x000fe400078e020a */
[--C-:B----4-:R-:W-:Y:S01]  /*0660*/  FADD R2, R6, R16.reuse ;  /* 0x0000001006027221 */ /* 0x110fe20000000000 */
[----:B------:R-:W-:Y:S02]  /*0670*/  FADD R17, R7, R16 ;  /* 0x0000001007117221 */ /* 0x000fe40000000000 */
[----:B------:R-:W0:Y:S01]  /*0680*/  LDC.64 R6, c[0x0][0x250] ;  /* 0x00009400ff067b82 */ /* 0x000e220000000a00 */
[----:B------:R-:W-:Y:S01]  /*0690*/  FADD R16, R2, R3 ;  /* 0x0000000302107221 */ /* 0x000fe20000000000 */
[----:B------:R-:W-:-:S06]  /*06a0*/  FADD R14, R17, R4 ;  /* 0x00000004110e7221 */ /* 0x000fcc0000000000 */
[----:B------:R-:W1:Y:S01]  /*06b0*/  LDC.64 R2, c[0x0][0x258] ;  /* 0x00009600ff027b82 */ /* 0x000e620000000a00 */
[C---:B--2---:R-:W-:Y:S01]  /*06c0*/  FADD R4, -R13.reuse, R16 ;  /* 0x000000100d047221 */ /* 0x044fe20000000100 */
[----:B------:R-:W-:-:S03]  /*06d0*/  FADD R5, -R13, R14 ;  /* 0x0000000e0d057221 */ /* 0x000fc60000000100 */
[-C--:B------:R-:W-:Y:S01]  /*06e0*/  FMUL R12, R4, R15.reuse ;  /* 0x0000000f040c7220 */ /* 0x080fe20000400000 */
[----:B------:R-:W-:-:S03]  /*06f0*/  FMUL R14, R5, R15 ;  /* 0x0000000f050e7220 */ /* 0x000fc60000400000 */
[C-C-:B---3--:R-:W-:Y:S01]  /*0700*/  FFMA R12, R8.reuse, R12, R9.reuse ;  /* 0x0000000c080c7223 */ /* 0x148fe20000000009 */
[----:B------:R-:W-:Y:S01]  /*0710*/  FFMA R14, R8, R14, R9 ;  /* 0x0000000e080e7223 */ /* 0x000fe20000000009 */
[----:B------:R-:W-:-:S03]  /*0720*/  IADD3 R8, P2, R0, UR6, RZ ;  /* 0x0000000600087c10 */ /* 0x000fc6000ff5e0ff */
[----:B------:R-:W-:Y:S02]  /*0730*/  FSETP.GEU.AND P0, PT, R12, RZ, PT ;  /* 0x000000ff0c00720b */ /* 0x000fe40003f0e000 */
[----:B------:R-:W-:Y:S01]  /*0740*/  FSETP.GEU.AND P1, PT, R14, RZ, PT ;  /* 0x000000ff0e00720b */ /* 0x000fe20003f2e000 */
[C---:B0-----:R-:W-:Y:S01]  /*0750*/  IMAD.WIDE R6, R0.reuse, 0x4, R6 ;  /* 0x0000000400067825 */ /* 0x041fe200078e0206 */
[----:B------:R-:W-:Y:S02]  /*0760*/  LEA.HI.X.SX32 R9, R0, UR7, 0x1, P2 ;  /* 0x0000000700097c11 */ /* 0x000fe400090f0eff */
[----:B------:R-:W-:Y:S02]  /*0770*/  FSEL R12, R12, RZ, P0 ;  /* 0x000000ff0c0c7208 */ /* 0x000fe40000000000 */
[----:B------:R-:W-:Y:S01]  /*0780*/  FSEL R13, R14, RZ, P1 ;  /* 0x000000ff0e0d7208 */ /* 0x000fe20000800000 */
[----:B-1----:R-:W-:Y:S01]  /*0790*/  IMAD.WIDE R2, R0, 0x4, R2 ;  /* 0x0000000400027825 */ /* 0x002fe200078e0202 */
[----:B------:R-:W-:Y:S04]  /*07a0*/  STG.E.U16 desc[UR4][R8.64], R11 ;  /* 0x0000000b08007986 */ /* 0x000fe8000c101504 */
[----:B------:R-:W-:Y:S04]  /*07b0*/  STG.E.64 desc[UR4][R6.64], R12 ;  /* 0x0000000c06007986 */ /* 0x000fe8000c101b04 */
[----:B------:R-:W-:Y:S01]  /*07c0*/  STG.E.64 desc[UR4][R2.64], R4 ;  /* 0x0000000402007986 */ /* 0x000fe2000c101b04 */
[----:B------:R-:W-:Y:S05]  /*07d0*/  EXIT ;  /* 0x000000000000794d */ /* 0x000fea0003800000 */
.L_x_0:
[----:B------:R-:W-:-:S00]  /*07e0*/  BRA `(.L_x_0) ;  /* 0xfffffffc00fc7947 */ /* 0x000fc0000383ffff */
[----:B------:R-:W-:-:S00]  /*07f0*/  NOP ;  /* 0x0000000000007918 */ /* 0x000fc00000000000 */
        /* <DEDUP_REMOVED lines=8> */
.L_x_1:


//--------------------- .nv.global.init           --------------------------
	.section	.nv.global.init,"aw",@progbits
.nv.global.init:
	.type		_$_str,@object
	.size		_$_str,(_$_str_$_2 - _$_str)
_$_str:
        /*0000*/ 	.byte	0x5f, 0x5f, 0x43, 0x55, 0x44, 0x41, 0x5f, 0x46, 0x54, 0x5a, 0x00
	.type		_$_str_$_2,@object
	.size		_$_str_$_2,(.L_1 - _$_str_$_2)
_$_str_$_2:
        /*000b*/ 	.byte	0x5f, 0x5f, 0x43, 0x55, 0x44, 0x41, 0x5f, 0x50, 0x52, 0x45, 0x43, 0x5f, 0x53, 0x51, 0x52, 0x54
        /*001b*/ 	.byte	0x00
.L_1:


//--------------------- .nv.constant0.triton_poi_fused__native_batch_norm_legit_no_training_add_convolution_max_pool2d_with_indices_native_batch_norm_backward_relu_35 --------------------------
	.section	.nv.constant0.triton_poi_fused__native_batch_norm_legit_no_training_add_convolution_max_pool2d_with_indices_native_batch_norm_backward_relu_35,"a",@progbits
	.sectionflags	@""
	.align	4
.nv.constant0.triton_poi_fused__native_batch_norm_legit_no_training_add_convolution_max_pool2d_with_indices_native_batch_norm_backward_relu_35:
	.zero		612
